//
// Generated by NVIDIA NVVM Compiler
//
// Compiler Build ID: CL-36424714
// Cuda compilation tools, release 13.0, V13.0.88
// Based on NVVM 20.0.0
//

.version 9.0
.target sm_100
.address_size 64

	// .globl	julia

.visible .entry julia(
	.param .u32 julia_param_0,
	.param .u32 julia_param_1,
	.param .f32 julia_param_2,
	.param .f32 julia_param_3,
	.param .u32 julia_param_4,
	.param .f32 julia_param_5,
	.param .f32 julia_param_6,
	.param .f32 julia_param_7,
	.param .f32 julia_param_8,
	.param .u64 .ptr .align 1 julia_param_9,
	.param .u64 .ptr .align 1 julia_param_10
)
{
	.reg .pred 	%p<8>;
	.reg .b16 	%rs<5>;
	.reg .b32 	%r<29>;
	.reg .b32 	%f<29>;
	.reg .b64 	%rd<19>;

	ld.param.u32 	%r7, [julia_param_0];
	ld.param.u32 	%r10, [julia_param_1];
	ld.param.f32 	%f9, [julia_param_2];
	ld.param.f32 	%f10, [julia_param_3];
	ld.param.u32 	%r9, [julia_param_4];
	ld.param.f32 	%f11, [julia_param_5];
	ld.param.f32 	%f12, [julia_param_6];
	ld.param.f32 	%f13, [julia_param_7];
	ld.param.f32 	%f14, [julia_param_8];
	ld.param.u64 	%rd3, [julia_param_9];
	ld.param.u64 	%rd2, [julia_param_10];
	cvta.to.global.u64 	%rd1, %rd3;
	mov.u32 	%r11, %tid.x;
	mov.u32 	%r12, %ctaid.x;
	mov.u32 	%r13, %ntid.x;
	mad.lo.s32 	%r1, %r12, %r13, %r11;
	mov.u32 	%r14, %tid.y;
	mov.u32 	%r15, %ctaid.y;
	mov.u32 	%r16, %ntid.y;
	mad.lo.s32 	%r17, %r15, %r16, %r14;
	setp.ge.u32 	%p1, %r1, %r7;
	setp.ge.u32 	%p2, %r17, %r10;
	or.pred  	%p3, %p1, %p2;
	@%p3 bra 	$L__BB0_8;
	sub.f32 	%f15, %f14, %f13;
	cvt.rn.f32.s32 	%f16, %r7;
	div.rn.f32 	%f17, %f15, %f16;
	cvt.rn.f32.u32 	%f18, %r1;
	fma.rn.f32 	%f28, %f17, %f18, %f13;
	sub.f32 	%f19, %f11, %f12;
	cvt.rn.f32.s32 	%f20, %r10;
	div.rn.f32 	%f21, %f19, %f20;
	cvt.rn.f32.u32 	%f22, %r17;
	mul.f32 	%f23, %f21, %f22;
	sub.f32 	%f27, %f11, %f23;
	setp.lt.s32 	%p4, %r9, 1;
	mov.b32 	%r18, -1;
	mov.u32 	%r28, %r18;
	@%p4 bra 	$L__BB0_5;
	mov.b32 	%r27, 0;
$L__BB0_3:
	mul.f32 	%f5, %f28, %f28;
	mul.f32 	%f6, %f27, %f27;
	add.f32 	%f24, %f5, %f6;
	setp.gt.f32 	%p5, %f24, 0f40800000;
	mov.u32 	%r28, %r27;
	@%p5 bra 	$L__BB0_5;
	sub.f32 	%f25, %f5, %f6;
	add.f32 	%f26, %f28, %f28;
	fma.rn.f32 	%f27, %f26, %f27, %f10;
	add.f32 	%f28, %f9, %f25;
	add.s32 	%r27, %r27, 1;
	setp.ne.s32 	%p6, %r27, %r9;
	mov.u32 	%r28, %r18;
	@%p6 bra 	$L__BB0_3;
$L__BB0_5:
	mad.lo.s32 	%r21, %r17, %r7, %r1;
	mul.lo.s32 	%r6, %r21, 3;
	setp.ne.s32 	%p7, %r28, -1;
	@%p7 bra 	$L__BB0_7;
	cvt.u64.u32 	%rd13, %r6;
	add.s64 	%rd14, %rd1, %rd13;
	mov.b16 	%rs4, 0;
	st.global.u8 	[%rd14], %rs4;
	add.s32 	%r25, %r6, 1;
	cvt.u64.u32 	%rd15, %r25;
	add.s64 	%rd16, %rd1, %rd15;
	st.global.u8 	[%rd16], %rs4;
	add.s32 	%r26, %r6, 2;
	cvt.u64.u32 	%rd17, %r26;
	add.s64 	%rd18, %rd1, %rd17;
	st.global.u8 	[%rd18], %rs4;
	bra.uni 	$L__BB0_8;
$L__BB0_7:
	mul.lo.s32 	%r22, %r28, 3;
	cvt.s64.s32 	%rd4, %r22;
	cvta.to.global.u64 	%rd5, %rd2;
	add.s64 	%rd6, %rd5, %rd4;
	ld.global.u8 	%rs1, [%rd6];
	cvt.u64.u32 	%rd7, %r6;
	add.s64 	%rd8, %rd1, %rd7;
	st.global.u8 	[%rd8], %rs1;
	ld.global.u8 	%rs2, [%rd6+1];
	add.s32 	%r23, %r6, 1;
	cvt.u64.u32 	%rd9, %r23;
	add.s64 	%rd10, %rd1, %rd9;
	st.global.u8 	[%rd10], %rs2;
	ld.global.u8 	%rs3, [%rd6+2];
	add.s32 	%r24, %r6, 2;
	cvt.u64.u32 	%rd11, %r24;
	add.s64 	%rd12, %rd1, %rd11;
	st.global.u8 	[%rd12], %rs3;
$L__BB0_8:
	ret;

}


// ===== COMPILED SASS (sm_100) =====

	.target	sm_100

	.elftype	@"ET_EXEC"


//--------------------- .note.nv.tkinfo           --------------------------
	.section	.note.nv.tkinfo,"",@"SHT_NOTE"
	.sectionflags	@"SHF_NOTE_NV_TKINFO"
	.tkinfo
        /*0018*/ 	.word	0x00000002
        /*0030*/ 	.string	""
        /*0030*/ 	.string	"ptxas"
        /*0030*/ 	.string	"Cuda compilation tools, release 13.0, V13.0.88"
        /*0030*/ 	.string	"Build cuda_13.0.r13.0/compiler.36424714_0"
        /*0030*/ 	.string	"-arch sm_100 -m 64 "



//--------------------- .note.nv.cuinfo           --------------------------
	.section	.note.nv.cuinfo,"",@"SHT_NOTE"
	.sectionflags	@"SHF_NOTE_NV_CUINFO"
        /*0018*/ 	.short	0x0002
        /*001a*/ 	.short	0x0064
        /*001c*/ 	.short	0x0082
	.zero		2


//--------------------- .nv.info                  --------------------------
	.section	.nv.info,"",@"SHT_CUDA_INFO"
	.align	4


	//----- nvinfo : EIATTR_REGCOUNT
	.align		4
        /*0000*/ 	.byte	0x04, 0x2f
        /*0002*/ 	.short	(.L_1 - .L_0)
	.align		4
.L_0:
        /*0004*/ 	.word	index@(julia)
        /*0008*/ 	.word	0x00000012


	//----- nvinfo : EIATTR_FRAME_SIZE
	.align		4
.L_1:
        /*000c*/ 	.byte	0x04, 0x11
        /*000e*/ 	.short	(.L_3 - .L_2)
	.align		4
.L_2:
        /*0010*/ 	.word	index@($__internal_0_$__cuda_sm3x_div_rn_noftz_f32_slowpath)
        /*0014*/ 	.word	0x00000000


	//----- nvinfo : EIATTR_FRAME_SIZE
	.align		4
.L_3:
        /*0018*/ 	.byte	0x04, 0x11
        /*001a*/ 	.short	(.L_5 - .L_4)
	.align		4
.L_4:
        /*001c*/ 	.word	index@(julia)
        /*0020*/ 	.word	0x00000000


	//----- nvinfo : EIATTR_MIN_STACK_SIZE
	.align		4
.L_5:
        /*0024*/ 	.byte	0x04, 0x12
        /*0026*/ 	.short	(.L_7 - .L_6)
	.align		4
.L_6:
        /*0028*/ 	.word	index@(julia)
        /*002c*/ 	.word	0x00000000
.L_7:


//--------------------- .nv.compat                --------------------------
	.section	.nv.compat,"",@"SHT_CUDA_COMPAT_INFO"
	.align	4
        /*0000*/ 	.byte	0x02, 0x09, 0x00, 0x00, 0x02, 0x02, 0x01, 0x00, 0x02, 0x05, 0x05, 0x00, 0x03, 0x07, 0x01, 0x01
        /*0010*/ 	.byte	0x02, 0x03, 0x00, 0x00, 0x02, 0x06, 0x01, 0x00, 0x04, 0x0b, 0x08, 0x00, 0x01, 0x00, 0x00, 0x00
        /*0020*/ 	.byte	0x00, 0x00, 0x00, 0x00


//--------------------- .nv.info.julia            --------------------------
	.section	.nv.info.julia,"",@"SHT_CUDA_INFO"
	.sectionflags	@""
	.align	4


	//----- nvinfo : EIATTR_CUDA_API_VERSION
	.align		4
        /*0000*/ 	.byte	0x04, 0x37
        /*0002*/ 	.short	(.L_9 - .L_8)
.L_8:
        /*0004*/ 	.word	0x00000082


	//----- nvinfo : EIATTR_KPARAM_INFO
	.align		4
.L_9:
        /*0008*/ 	.byte	0x04, 0x17
        /*000a*/ 	.short	(.L_11 - .L_10)
.L_10:
        /*000c*/ 	.word	0x00000000
        /*0010*/ 	.short	0x000a
        /*0012*/ 	.short	0x0030
        /*0014*/ 	.byte	0x00, 0xf5, 0x21, 0x00


	//----- nvinfo : EIATTR_KPARAM_INFO
	.align		4
.L_11:
        /*0018*/ 	.byte	0x04, 0x17
        /*001a*/ 	.short	(.L_13 - .L_12)
.L_12:
        /*001c*/ 	.word	0x00000000
        /*0020*/ 	.short	0x0009
        /*0022*/ 	.short	0x0028
        /*0024*/ 	.byte	0x00, 0xf5, 0x21, 0x00


	//----- nvinfo : EIATTR_KPARAM_INFO
	.align		4
.L_13:
        /*0028*/ 	.byte	0x04, 0x17
        /*002a*/ 	.short	(.L_15 - .L_14)
.L_14:
        /*002c*/ 	.word	0x00000000
        /*0030*/ 	.short	0x0008
        /*0032*/ 	.short	0x0020
        /*0034*/ 	.byte	0x00, 0xf0, 0x11, 0x00


	//----- nvinfo : EIATTR_KPARAM_INFO
	.align		4
.L_15:
        /*0038*/ 	.byte	0x04, 0x17
        /*003a*/ 	.short	(.L_17 - .L_16)
.L_16:
        /*003c*/ 	.word	0x00000000
        /*0040*/ 	.short	0x0007
        /*0042*/ 	.short	0x001c
        /*0044*/ 	.byte	0x00, 0xf0, 0x11, 0x00


	//----- nvinfo : EIATTR_KPARAM_INFO
	.align		4
.L_17:
        /*0048*/ 	.byte	0x04, 0x17
        /*004a*/ 	.short	(.L_19 - .L_18)
.L_18:
        /*004c*/ 	.word	0x00000000
        /*0050*/ 	.short	0x0006
        /*0052*/ 	.short	0x0018
        /*0054*/ 	.byte	0x00, 0xf0, 0x11, 0x00


	//----- nvinfo : EIATTR_KPARAM_INFO
	.align		4
.L_19:
        /*0058*/ 	.byte	0x04, 0x17
        /*005a*/ 	.short	(.L_21 - .L_20)
.L_20:
        /*005c*/ 	.word	0x00000000
        /*0060*/ 	.short	0x0005
        /*0062*/ 	.short	0x0014
        /*0064*/ 	.byte	0x00, 0xf0, 0x11, 0x00


	//----- nvinfo : EIATTR_KPARAM_INFO
	.align		4
.L_21:
        /*0068*/ 	.byte	0x04, 0x17
        /*006a*/ 	.short	(.L_23 - .L_22)
.L_22:
        /*006c*/ 	.word	0x00000000
        /*0070*/ 	.short	0x0004
        /*0072*/ 	.short	0x0010
        /*0074*/ 	.byte	0x00, 0xf0, 0x11, 0x00


	//----- nvinfo : EIATTR_KPARAM_INFO
	.align		4
.L_23:
        /*0078*/ 	.byte	0x04, 0x17
        /*007a*/ 	.short	(.L_25 - .L_24)
.L_24:
        /*007c*/ 	.word	0x00000000
        /*0080*/ 	.short	0x0003
        /*0082*/ 	.short	0x000c
        /*0084*/ 	.byte	0x00, 0xf0, 0x11, 0x00


	//----- nvinfo : EIATTR_KPARAM_INFO
	.align		4
.L_25:
        /*0088*/ 	.byte	0x04, 0x17
        /*008a*/ 	.short	(.L_27 - .L_26)
.L_26:
        /*008c*/ 	.word	0x00000000
        /*0090*/ 	.short	0x0002
        /*0092*/ 	.short	0x0008
        /*0094*/ 	.byte	0x00, 0xf0, 0x11, 0x00


	//----- nvinfo : EIATTR_KPARAM_INFO
	.align		4
.L_27:
        /*0098*/ 	.byte	0x04, 0x17
        /*009a*/ 	.short	(.L_29 - .L_28)
.L_28:
        /*009c*/ 	.word	0x00000000
        /*00a0*/ 	.short	0x0001
        /*00a2*/ 	.short	0x0004
        /*00a4*/ 	.byte	0x00, 0xf0, 0x11, 0x00


	//----- nvinfo : EIATTR_KPARAM_INFO
	.align		4
.L_29:
        /*00a8*/ 	.byte	0x04, 0x17
        /*00aa*/ 	.short	(.L_31 - .L_30)
.L_30:
        /*00ac*/ 	.word	0x00000000
        /*00b0*/ 	.short	0x0000
        /*00b2*/ 	.short	0x0000
        /*00b4*/ 	.byte	0x00, 0xf0, 0x11, 0x00


	//----- nvinfo : EIATTR_SPARSE_MMA_MASK
	.align		4
.L_31:
        /*00b8*/ 	.byte	0x03, 0x50
        /*00ba*/ 	.short	0x0000


	//----- nvinfo : EIATTR_MAXREG_COUNT
	.align		4
        /*00bc*/ 	.byte	0x03, 0x1b
        /*00be*/ 	.short	0x00ff


	//----- nvinfo : EIATTR_MERCURY_ISA_VERSION
	.align		4
        /*00c0*/ 	.byte	0x03, 0x5f
        /*00c2*/ 	.short	0x0101


	//----- nvinfo : EIATTR_VRC_CTA_INIT_COUNT
	.align		4
        /*00c4*/ 	.byte	0x02, 0x4a
	.zero		1
	.zero		1


	//----- nvinfo : EIATTR_EXIT_INSTR_OFFSETS
	.align		4
        /*00c8*/ 	.byte	0x04, 0x1c
        /*00ca*/ 	.short	(.L_33 - .L_32)


	//   ....[0]....
.L_32:
        /*00cc*/ 	.word	0x000000c0


	//   ....[1]....
        /*00d0*/ 	.word	0x00000590


	//   ....[2]....
        /*00d4*/ 	.word	0x000006d0


	//----- nvinfo : EIATTR_CRS_STACK_SIZE
	.align		4
.L_33:
        /*00d8*/ 	.byte	0x04, 0x1e
        /*00da*/ 	.short	(.L_35 - .L_34)
.L_34:
        /*00dc*/ 	.word	0x00000000


	//----- nvinfo : EIATTR_CBANK_PARAM_SIZE
	.align		4
.L_35:
        /*00e0*/ 	.byte	0x03, 0x19
        /*00e2*/ 	.short	0x0038


	//----- nvinfo : EIATTR_PARAM_CBANK
	.align		4
        /*00e4*/ 	.byte	0x04, 0x0a
        /*00e6*/ 	.short	(.L_37 - .L_36)
	.align		4
.L_36:
        /*00e8*/ 	.word	index@(.nv.constant0.julia)
        /*00ec*/ 	.short	0x0380
        /*00ee*/ 	.short	0x0038


	//----- nvinfo : EIATTR_SW_WAR
	.align		4
.L_37:
        /*00f0*/ 	.byte	0x04, 0x36
        /*00f2*/ 	.short	(.L_39 - .L_38)
.L_38:
        /*00f4*/ 	.word	0x00000008
.L_39:


//--------------------- .nv.callgraph             --------------------------
	.section	.nv.callgraph,"",@"SHT_CUDA_CALLGRAPH"
	.align	4
	.sectionentsize	8
	.align		4
        /*0000*/ 	.word	0x00000000
	.align		4
        /*0004*/ 	.word	0xffffffff
	.align		4
        /*0008*/ 	.word	0x00000000
	.align		4
        /*000c*/ 	.word	0xfffffffe
	.align		4
        /*0010*/ 	.word	0x00000000
	.align		4
        /*0014*/ 	.word	0xfffffffd
	.align		4
        /*0018*/ 	.word	0x00000000
	.align		4
        /*001c*/ 	.word	0xfffffffc


//--------------------- .text.julia               --------------------------
	.section	.text.julia,"ax",@progbits
	.align	128
        .global         julia
        .type           julia,@function
        .size           julia,(.L_x_15 - julia)
        .other          julia,@"STO_CUDA_ENTRY STV_DEFAULT"
julia:
.text.julia:
[----:B------:R-:W-:Y:S01]  /*0000*/  LDC R1, c[0x0][0x37c] ;  /* 0x0000df00ff017b82 */ /* 0x000fe20000000800 */
[----:B------:R-:W0:Y:S07]  /*0010*/  S2R R5, SR_TID.Y ;  /* 0x0000000000057919 */ /* 0x000e2e0000002200 */
[----:B------:R-:W1:Y:S01]  /*0020*/  LDC R3, c[0x0][0x360] ;  /* 0x0000d800ff037b82 */ /* 0x000e620000000800 */
[----:B------:R-:W2:Y:S01]  /*0030*/  LDCU.64 UR6, c[0x0][0x380] ;  /* 0x00007000ff0677ac */ /* 0x000ea20008000a00 */
[----:B------:R-:W1:Y:S06]  /*0040*/  S2R R2, SR_TID.X ;  /* 0x0000000000027919 */ /* 0x000e6c0000002100 */
[----:B------:R-:W0:Y:S08]  /*0050*/  S2UR UR5, SR_CTAID.Y ;  /* 0x00000000000579c3 */ /* 0x000e300000002600 */
[----:B------:R-:W0:Y:S08]  /*0060*/  LDC R0, c[0x0][0x364] ;  /* 0x0000d900ff007b82 */ /* 0x000e300000000800 */
[----:B------:R-:W1:Y:S01]  /*0070*/  S2UR UR4, SR_CTAID.X ;  /* 0x00000000000479c3 */ /* 0x000e620000002500 */
[----:B0-----:R-:W-:-:S05]  /*0080*/  IMAD R5, R0, UR5, R5 ;  /* 0x0000000500057c24 */ /* 0x001fca000f8e0205 */
[----:B--2---:R-:W-:Y:S01]  /*0090*/  ISETP.GE.U32.AND P0, PT, R5, UR7, PT ;  /* 0x0000000705007c0c */ /* 0x004fe2000bf06070 */
[----:B-1----:R-:W-:-:S05]  /*00a0*/  IMAD R2, R3, UR4, R2 ;  /* 0x0000000403027c24 */ /* 0x002fca000f8e0202 */
[----:B------:R-:W-:-:S13]  /*00b0*/  ISETP.GE.U32.OR P0, PT, R2, UR6, P0 ;  /* 0x0000000602007c0c */ /* 0x000fda0008706470 */
[----:B------:R-:W-:Y:S05]  /*00c0*/  @P0 EXIT ;  /* 0x000000000000094d */ /* 0x000fea0003800000 */
[----:B------:R-:W0:Y:S01]  /*00d0*/  LDC R0, c[0x0][0x39c] ;  /* 0x0000e700ff007b82 */ /* 0x000e220000000800 */
[----:B------:R-:W0:Y:S01]  /*00e0*/  LDCU UR4, c[0x0][0x3a0] ;  /* 0x00007400ff0477ac */ /* 0x000e220008000800 */
[----:B------:R-:W-:-:S04]  /*00f0*/  I2FP.F32.S32 R3, UR6 ;  /* 0x0000000600037c45 */ /* 0x000fc80008201400 */
[----:B------:R-:W1:Y:S02]  /*0100*/  MUFU.RCP R4, R3 ;  /* 0x0000000300047308 */ /* 0x000e640000001000 */
[----:B-1----:R-:W-:Y:S01]  /*0110*/  FFMA R7, -R3, R4, 1 ;  /* 0x3f80000003077423 */ /* 0x002fe20000000104 */
[----:B0-----:R-:W-:-:S03]  /*0120*/  FADD R0, -R0, UR4 ;  /* 0x0000000400007e21 */ /* 0x001fc60008000100 */
[----:B------:R-:W-:Y:S02]  /*0130*/  FFMA R7, R4, R7, R4 ;  /* 0x0000000704077223 */ /* 0x000fe40000000004 */
[----:B------:R-:W0:Y:S02]  /*0140*/  FCHK P0, R0, R3 ;  /* 0x0000000300007302 */ /* 0x000e240000000000 */
[----:B------:R-:W-:-:S04]  /*0150*/  FFMA R4, R0, R7, RZ ;  /* 0x0000000700047223 */ /* 0x000fc800000000ff */
[----:B------:R-:W-:-:S04]  /*0160*/  FFMA R6, -R3, R4, R0 ;  /* 0x0000000403067223 */ /* 0x000fc80000000100 */
[----:B------:R-:W-:Y:S01]  /*0170*/  FFMA R4, R7, R6, R4 ;  /* 0x0000000607047223 */ /* 0x000fe20000000004 */
[----:B0-----:R-:W-:Y:S06]  /*0180*/  @!P0 BRA `(.L_x_0) ;  /* 0x00000000000c8947 */ /* 0x001fec0003800000 */
[----:B------:R-:W-:-:S07]  /*0190*/  MOV R6, 0x1b0 ;  /* 0x000001b000067802 */ /* 0x000fce0000000f00 */
[----:B------:R-:W-:Y:S05]  /*01a0*/  CALL.REL.NOINC `($__internal_0_$__cuda_sm3x_div_rn_noftz_f32_slowpath) ;  /* 0x00000004004c7944 */ /* 0x000fea0003c00000 */
[----:B------:R-:W-:-:S07]  /*01b0*/  IMAD.MOV.U32 R4, RZ, RZ, R0 ;  /* 0x000000ffff047224 */ /* 0x000fce00078e0000 */
.L_x_0:
[----:B------:R-:W0:Y:S01]  /*01c0*/  LDCU UR4, c[0x0][0x384] ;  /* 0x00007080ff0477ac */ /* 0x000e220008000800 */
[----:B------:R-:W1:Y:S01]  /*01d0*/  LDC R0, c[0x0][0x394] ;  /* 0x0000e500ff007b82 */ /* 0x000e620000000800 */
[----:B0-----:R-:W-:Y:S01]  /*01e0*/  I2FP.F32.S32 R7, UR4 ;  /* 0x0000000400077c45 */ /* 0x001fe20008201400 */
[----:B------:R-:W1:Y:S03]  /*01f0*/  LDCU.64 UR4, c[0x0][0x398] ;  /* 0x00007300ff0477ac */ /* 0x000e660008000a00 */
[----:B------:R-:W0:Y:S01]  /*0200*/  MUFU.RCP R6, R7 ;  /* 0x0000000700067308 */ /* 0x000e220000001000 */
[----:B-1----:R-:W-:Y:S01]  /*0210*/  FADD R0, R0, -UR4 ;  /* 0x8000000400007e21 */ /* 0x002fe20008000000 */
[----:B0-----:R-:W-:-:S06]  /*0220*/  FFMA R3, -R7, R6, 1 ;  /* 0x3f80000007037423 */ /* 0x001fcc0000000106 */
[----:B------:R-:W0:Y:S01]  /*0230*/  FCHK P0, R0, R7 ;  /* 0x0000000700007302 */ /* 0x000e220000000000 */
[----:B------:R-:W-:Y:S01]  /*0240*/  FFMA R9, R6, R3, R6 ;  /* 0x0000000306097223 */ /* 0x000fe20000000006 */
[----:B------:R-:W-:-:S03]  /*0250*/  I2FP.F32.U32 R3, R2 ;  /* 0x0000000200037245 */ /* 0x000fc60000201000 */
[----:B------:R-:W-:Y:S02]  /*0260*/  FFMA R6, R0, R9, RZ ;  /* 0x0000000900067223 */ /* 0x000fe400000000ff */
[----:B------:R-:W-:Y:S02]  /*0270*/  FFMA R4, R3, R4, UR5 ;  /* 0x0000000503047e23 */ /* 0x000fe40008000004 */
[----:B------:R-:W-:-:S04]  /*0280*/  FFMA R8, -R7, R6, R0 ;  /* 0x0000000607087223 */ /* 0x000fc80000000100 */
[----:B------:R-:W-:Y:S01]  /*0290*/  FFMA R6, R9, R8, R6 ;  /* 0x0000000809067223 */ /* 0x000fe20000000006 */
[----:B0-----:R-:W-:Y:S06]  /*02a0*/  @!P0 BRA `(.L_x_1) ;  /* 0x0000000000108947 */ /* 0x001fec0003800000 */
[----:B------:R-:W-:Y:S01]  /*02b0*/  IMAD.MOV.U32 R3, RZ, RZ, R7 ;  /* 0x000000ffff037224 */ /* 0x000fe200078e0007 */
[----:B------:R-:W-:-:S07]  /*02c0*/  MOV R6, 0x2e0 ;  /* 0x000002e000067802 */ /* 0x000fce0000000f00 */
[----:B------:R-:W-:Y:S05]  /*02d0*/  CALL.REL.NOINC `($__internal_0_$__cuda_sm3x_div_rn_noftz_f32_slowpath) ;  /* 0x0000000400007944 */ /* 0x000fea0003c00000 */
[----:B------:R-:W-:-:S07]  /*02e0*/  IMAD.MOV.U32 R6, RZ, RZ, R0 ;  /* 0x000000ffff067224 */ /* 0x000fce00078e0000 */
.L_x_1:
[----:B------:R-:W0:Y:S01]  /*02f0*/  LDCU.64 UR4, c[0x0][0x390] ;  /* 0x00007200ff0477ac */ /* 0x000e220008000a00 */
[----:B------:R-:W-:Y:S01]  /*0300*/  I2FP.F32.U32 R3, R5 ;  /* 0x0000000500037245 */ /* 0x000fe20000201000 */
[----:B------:R-:W-:Y:S01]  /*0310*/  IMAD.MOV.U32 R0, RZ, RZ, -0x1 ;  /* 0xffffffffff007424 */ /* 0x000fe200078e00ff */
[----:B0-----:R-:W-:-:S03]  /*0320*/  UISETP.GE.AND UP0, UPT, UR4, 0x1, UPT ;  /* 0x000000010400788c */ /* 0x001fc6000bf06270 */
[----:B------:R-:W-:-:S06]  /*0330*/  FFMA R3, R3, -R6, UR5 ;  /* 0x0000000503037e23 */ /* 0x000fcc0008000806 */
[----:B------:R-:W-:Y:S05]  /*0340*/  BRA.U !UP0, `(.L_x_2) ;  /* 0x0000000108487547 */ /* 0x000fea000b800000 */
[----:B------:R-:W-:Y:S01]  /*0350*/  BSSY.RECONVERGENT B0, `(.L_x_2) ;  /* 0x0000011000007945 */ /* 0x000fe20003800200 */
[----:B------:R-:W-:Y:S01]  /*0360*/  IMAD.MOV.U32 R0, RZ, RZ, RZ ;  /* 0x000000ffff007224 */ /* 0x000fe200078e00ff */
[----:B------:R-:W0:Y:S01]  /*0370*/  LDCU UR6, c[0x0][0x390] ;  /* 0x00007200ff0677ac */ /* 0x000e220008000800 */
[----:B------:R-:W1:Y:S05]  /*0380*/  LDCU.64 UR4, c[0x0][0x388] ;  /* 0x00007100ff0477ac */ /* 0x000e6a0008000a00 */
.L_x_4:
[----:B------:R-:W-:Y:S01]  /*0390*/  FMUL R7, R4, R4 ;  /* 0x0000000404077220 */ /* 0x000fe20000400000 */
[----:B------:R-:W-:-:S04]  /*03a0*/  FMUL R8, R3, R3 ;  /* 0x0000000303087220 */ /* 0x000fc80000400000 */
[----:B------:R-:W-:-:S05]  /*03b0*/  FADD R6, R7, R8 ;  /* 0x0000000807067221 */ /* 0x000fca0000000000 */
[----:B------:R-:W-:-:S13]  /*03c0*/  FSETP.GT.AND P0, PT, R6, 4, PT ;  /* 0x408000000600780b */ /* 0x000fda0003f04000 */
[----:B------:R-:W-:Y:S05]  /*03d0*/  @P0 BRA `(.L_x_3) ;  /* 0x0000000000200947 */ /* 0x000fea0003800000 */
[----:B------:R-:W-:Y:S02]  /*03e0*/  VIADD R0, R0, 0x1 ;  /* 0x0000000100007836 */ /* 0x000fe40000000000 */
[----:B------:R-:W-:Y:S01]  /*03f0*/  FADD R6, R4, R4 ;  /* 0x0000000404067221 */ /* 0x000fe20000000000 */
[----:B------:R-:W-:Y:S02]  /*0400*/  FADD R4, R7, -R8 ;  /* 0x8000000807047221 */ /* 0x000fe40000000000 */
[----:B0-----:R-:W-:Y:S01]  /*0410*/  ISETP.NE.AND P0, PT, R0, UR6, PT ;  /* 0x0000000600007c0c */ /* 0x001fe2000bf05270 */
[----:B-1----:R-:W-:Y:S01]  /*0420*/  FFMA R3, R6, R3, UR5 ;  /* 0x0000000506037e23 */ /* 0x002fe20008000003 */
[----:B------:R-:W-:-:S11]  /*0430*/  FADD R4, R4, UR4 ;  /* 0x0000000404047e21 */ /* 0x000fd60008000000 */
[----:B------:R-:W-:Y:S05]  /*0440*/  @P0 BRA `(.L_x_4) ;  /* 0xfffffffc00d00947 */ /* 0x000fea000383ffff */
[----:B------:R-:W-:-:S07]  /*0450*/  MOV R0, 0xffffffff ;  /* 0xffffffff00007802 */ /* 0x000fce0000000f00 */
.L_x_3:
[----:B01----:R-:W-:Y:S05]  /*0460*/  BSYNC.RECONVERGENT B0 ;  /* 0x0000000000007941 */ /* 0x003fea0003800200 */
.L_x_2:
[----:B------:R-:W0:Y:S01]  /*0470*/  LDCU UR4, c[0x0][0x380] ;  /* 0x00007000ff0477ac */ /* 0x000e220008000800 */
[----:B------:R-:W-:Y:S01]  /*0480*/  ISETP.NE.AND P0, PT, R0, -0x1, PT ;  /* 0xffffffff0000780c */ /* 0x000fe20003f05270 */
[----:B0-----:R-:W-:Y:S01]  /*0490*/  IMAD R2, R5, UR4, R2 ;  /* 0x0000000405027c24 */ /* 0x001fe2000f8e0202 */
[----:B------:R-:W0:Y:S03]  /*04a0*/  LDCU.64 UR4, c[0x0][0x358] ;  /* 0x00006b00ff0477ac */ /* 0x000e260008000a00 */
[----:B------:R-:W-:-:S08]  /*04b0*/  IMAD R8, R2, 0x3, RZ ;  /* 0x0000000302087824 */ /* 0x000fd000078e02ff */
[----:B------:R-:W-:Y:S05]  /*04c0*/  @P0 BRA `(.L_x_5) ;  /* 0x0000000000340947 */ /* 0x000fea0003800000 */
[----:B------:R-:W1:Y:S01]  /*04d0*/  LDCU.64 UR6, c[0x0][0x3a8] ;  /* 0x00007500ff0677ac */ /* 0x000e620008000a00 */
[C---:B------:R-:W-:Y:S02]  /*04e0*/  VIADD R4, R8.reuse, 0x1 ;  /* 0x0000000108047836 */ /* 0x040fe40000000000 */
[C---:B------:R-:W-:Y:S01]  /*04f0*/  VIADD R6, R8.reuse, 0x2 ;  /* 0x0000000208067836 */ /* 0x040fe20000000000 */
[----:B-1----:R-:W-:Y:S02]  /*0500*/  IADD3 R2, P0, PT, R8, UR6, RZ ;  /* 0x0000000608027c10 */ /* 0x002fe4000ff1e0ff */
[----:B------:R-:W-:Y:S02]  /*0510*/  IADD3 R4, P1, PT, R4, UR6, RZ ;  /* 0x0000000604047c10 */ /* 0x000fe4000ff3e0ff */
[----:B------:R-:W-:Y:S01]  /*0520*/  IADD3 R6, P2, PT, R6, UR6, RZ ;  /* 0x0000000606067c10 */ /* 0x000fe2000ff5e0ff */
[----:B------:R-:W-:Y:S02]  /*0530*/  IMAD.X R3, RZ, RZ, UR7, P0 ;  /* 0x00000007ff037e24 */ /* 0x000fe400080e06ff */
[----:B------:R-:W-:-:S02]  /*0540*/  IMAD.X R5, RZ, RZ, UR7, P1 ;  /* 0x00000007ff057e24 */ /* 0x000fc400088e06ff */
[----:B------:R-:W-:Y:S01]  /*0550*/  IMAD.X R7, RZ, RZ, UR7, P2 ;  /* 0x00000007ff077e24 */ /* 0x000fe200090e06ff */
[----:B0-----:R-:W-:Y:S04]  /*0560*/  STG.E.U8 desc[UR4][R2.64], RZ ;  /* 0x000000ff02007986 */ /* 0x001fe8000c101104 */
[----:B------:R-:W-:Y:S04]  /*0570*/  STG.E.U8 desc[UR4][R4.64], RZ ;  /* 0x000000ff04007986 */ /* 0x000fe8000c101104 */
[----:B------:R-:W-:Y:S01]  /*0580*/  STG.E.U8 desc[UR4][R6.64], RZ ;  /* 0x000000ff06007986 */ /* 0x000fe2000c101104 */
[----:B------:R-:W-:Y:S05]  /*0590*/  EXIT ;  /* 0x000000000000794d */ /* 0x000fea0003800000 */
.L_x_5:
[----:B------:R-:W1:Y:S01]  /*05a0*/  LDCU.64 UR6, c[0x0][0x3b0] ;  /* 0x00007600ff0677ac */ /* 0x000e620008000a00 */
[----:B------:R-:W-:-:S05]  /*05b0*/  IMAD R0, R0, 0x3, RZ ;  /* 0x0000000300007824 */ /* 0x000fca00078e02ff */
[----:B-1----:R-:W-:-:S04]  /*05c0*/  IADD3 R2, P0, PT, R0, UR6, RZ ;  /* 0x0000000600027c10 */ /* 0x002fc8000ff1e0ff */
[----:B------:R-:W-:Y:S01]  /*05d0*/  LEA.HI.X.SX32 R3, R0, UR7, 0x1, P0 ;  /* 0x0000000700037c11 */ /* 0x000fe200080f0eff */
[----:B------:R-:W1:Y:S04]  /*05e0*/  LDCU.64 UR6, c[0x0][0x3a8] ;  /* 0x00007500ff0677ac */ /* 0x000e680008000a00 */
[----:B0-----:R-:W2:Y:S01]  /*05f0*/  LDG.E.U8 R11, desc[UR4][R2.64] ;  /* 0x00000004020b7981 */ /* 0x001ea2000c1e1100 */
[----:B-1----:R-:W-:-:S04]  /*0600*/  IADD3 R4, P0, PT, R8, UR6, RZ ;  /* 0x0000000608047c10 */ /* 0x002fc8000ff1e0ff */
[----:B------:R-:W-:-:S05]  /*0610*/  IADD3.X R5, PT, PT, RZ, UR7, RZ, P0, !PT ;  /* 0x00000007ff057c10 */ /* 0x000fca00087fe4ff */
[----:B--2---:R-:W-:Y:S04]  /*0620*/  STG.E.U8 desc[UR4][R4.64], R11 ;  /* 0x0000000b04007986 */ /* 0x004fe8000c101104 */
[----:B------:R-:W2:Y:S01]  /*0630*/  LDG.E.U8 R13, desc[UR4][R2.64+0x1] ;  /* 0x00000104020d7981 */ /* 0x000ea2000c1e1100 */
[----:B------:R-:W-:-:S05]  /*0640*/  VIADD R6, R8, 0x1 ;  /* 0x0000000108067836 */ /* 0x000fca0000000000 */
[----:B------:R-:W-:-:S05]  /*0650*/  IADD3 R6, P0, PT, R6, UR6, RZ ;  /* 0x0000000606067c10 */ /* 0x000fca000ff1e0ff */
[----:B------:R-:W-:Y:S02]  /*0660*/  IMAD.X R7, RZ, RZ, UR7, P0 ;  /* 0x00000007ff077e24 */ /* 0x000fe400080e06ff */
[----:B------:R-:W-:-:S03]  /*0670*/  VIADD R8, R8, 0x2 ;  /* 0x0000000208087836 */ /* 0x000fc60000000000 */
[----:B--2---:R-:W-:Y:S04]  /*0680*/  STG.E.U8 desc[UR4][R6.64], R13 ;  /* 0x0000000d06007986 */ /* 0x004fe8000c101104 */
[----:B------:R-:W2:Y:S01]  /*0690*/  LDG.E.U8 R15, desc[UR4][R2.64+0x2] ;  /* 0x00000204020f7981 */ /* 0x000ea2000c1e1100 */
[----:B------:R-:W-:-:S05]  /*06a0*/  IADD3 R8, P0, PT, R8, UR6, RZ ;  /* 0x0000000608087c10 */ /* 0x000fca000ff1e0ff */
[----:B------:R-:W-:-:S05]  /*06b0*/  IMAD.X R9, RZ, RZ, UR7, P0 ;  /* 0x00000007ff097e24 */ /* 0x000fca00080e06ff */
[----:B--2---:R-:W-:Y:S01]  /*06c0*/  STG.E.U8 desc[UR4][R8.64], R15 ;  /* 0x0000000f08007986 */ /* 0x004fe2000c101104 */
[----:B------:R-:W-:Y:S05]  /*06d0*/  EXIT ;  /* 0x000000000000794d */ /* 0x000fea0003800000 */
        .weak           $__internal_0_$__cuda_sm3x_div_rn_noftz_f32_slowpath
        .type           $__internal_0_$__cuda_sm3x_div_rn_noftz_f32_slowpath,@function
        .size           $__internal_0_$__cuda_sm3x_div_rn_noftz_f32_slowpath,(.L_x_15 - $__internal_0_$__cuda_sm3x_div_rn_noftz_f32_slowpath)
$__internal_0_$__cuda_sm3x_div_rn_noftz_f32_slowpath:
[----:B------:R-:W-:Y:S02]  /*06e0*/  SHF.R.U32.HI R8, RZ, 0x17, R3 ;  /* 0x00000017ff087819 */ /* 0x000fe40000011603 */
[----:B------:R-:W-:Y:S02]  /*06f0*/  SHF.R.U32.HI R7, RZ, 0x17, R0 ;  /* 0x00000017ff077819 */ /* 0x000fe40000011600 */
[----:B------:R-:W-:Y:S02]  /*0700*/  LOP3.LUT R12, R8, 0xff, RZ, 0xc0, !PT ;  /* 0x000000ff080c7812 */ /* 0x000fe400078ec0ff */
[----:B------:R-:W-:-:S03]  /*0710*/  LOP3.LUT R10, R7, 0xff, RZ, 0xc0, !PT ;  /* 0x000000ff070a7812 */ /* 0x000fc600078ec0ff */
[----:B------:R-:W-:Y:S01]  /*0720*/  VIADD R9, R12, 0xffffffff ;  /* 0xffffffff0c097836 */ /* 0x000fe20000000000 */
[----:B------:R-:W-:-:S04]  /*0730*/  IADD3 R8, PT, PT, R10, -0x1, RZ ;  /* 0xffffffff0a087810 */ /* 0x000fc80007ffe0ff */
[----:B------:R-:W-:-:S04]  /*0740*/  ISETP.GT.U32.AND P0, PT, R9, 0xfd, PT ;  /* 0x000000fd0900780c */ /* 0x000fc80003f04070 */
[----:B------:R-:W-:-:S13]  /*0750*/  ISETP.GT.U32.OR P0, PT, R8, 0xfd, P0 ;  /* 0x000000fd0800780c */ /* 0x000fda0000704470 */
[----:B------:R-:W-:Y:S01]  /*0760*/  @!P0 IMAD.MOV.U32 R7, RZ, RZ, RZ ;  /* 0x000000ffff078224 */ /* 0x000fe200078e00ff */
[----:B------:R-:W-:Y:S06]  /*0770*/  @!P0 BRA `(.L_x_6) ;  /* 0x00000000005c8947 */ /* 0x000fec0003800000 */
[----:B------:R-:W-:Y:S02]  /*0780*/  FSETP.GTU.FTZ.AND P0, PT, |R0|, +INF , PT ;  /* 0x7f8000000000780b */ /* 0x000fe40003f1c200 */
[----:B------:R-:W-:-:S04]  /*0790*/  FSETP.GTU.FTZ.AND P1, PT, |R3|, +INF , PT ;  /* 0x7f8000000300780b */ /* 0x000fc80003f3c200 */
[----:B------:R-:W-:-:S13]  /*07a0*/  PLOP3.LUT P0, PT, P0, P1, PT, 0xf8, 0x8f ;  /* 0x00000000008f781c */ /* 0x000fda0000703f70 */
[----:B------:R-:W-:Y:S05]  /*07b0*/  @P0 BRA `(.L_x_7) ;  /* 0x0000000400440947 */ /* 0x000fea0003800000 */
[----:B------:R-:W-:-:S13]  /*07c0*/  LOP3.LUT P0, RZ, R3, 0x7fffffff, R0, 0xc8, !PT ;  /* 0x7fffffff03ff7812 */ /* 0x000fda000780c800 */
[----:B------:R-:W-:Y:S05]  /*07d0*/  @!P0 BRA `(.L_x_8) ;  /* 0x0000000400348947 */ /* 0x000fea0003800000 */
[C---:B------:R-:W-:Y:S02]  /*07e0*/  FSETP.NEU.FTZ.AND P2, PT, |R0|.reuse, +INF , PT ;  /* 0x7f8000000000780b */ /* 0x040fe40003f5d200 */
[----:B------:R-:W-:Y:S02]  /*07f0*/  FSETP.NEU.FTZ.AND P1, PT, |R3|, +INF , PT ;  /* 0x7f8000000300780b */ /* 0x000fe40003f3d200 */
[----:B------:R-:W-:-:S11]  /*0800*/  FSETP.NEU.FTZ.AND P0, PT, |R0|, +INF , PT ;  /* 0x7f8000000000780b */ /* 0x000fd60003f1d200 */
[----:B------:R-:W-:Y:S05]  /*0810*/  @!P1 BRA !P2, `(.L_x_8) ;  /* 0x0000000400249947 */ /* 0x000fea0005000000 */
[----:B------:R-:W-:-:S04]  /*0820*/  LOP3.LUT P2, RZ, R0, 0x7fffffff, RZ, 0xc0, !PT ;  /* 0x7fffffff00ff7812 */ /* 0x000fc8000784c0ff */
[----:B------:R-:W-:-:S13]  /*0830*/  PLOP3.LUT P1, PT, P1, P2, PT, 0x2f, 0xf2 ;  /* 0x0000000000f2781c */ /* 0x000fda0000f24577 */
[----:B------:R-:W-:Y:S05]  /*0840*/  @P1 BRA `(.L_x_9) ;  /* 0x0000000400101947 */ /* 0x000fea0003800000 */
[----:B------:R-:W-:-:S04]  /*0850*/  LOP3.LUT P1, RZ, R3, 0x7fffffff, RZ, 0xc0, !PT ;  /* 0x7fffffff03ff7812 */ /* 0x000fc8000782c0ff */
[----:B------:R-:W-:-:S13]  /*0860*/  PLOP3.LUT P0, PT, P0, P1, PT, 0x2f, 0xf2 ;  /* 0x0000000000f2781c */ /* 0x000fda0000702577 */
[----:B------:R-:W-:Y:S05]  /*0870*/  @P0 BRA `(.L_x_10) ;  /* 0x0000000000f80947 */ /* 0x000fea0003800000 */
[----:B------:R-:W-:Y:S02]  /*0880*/  ISETP.GE.AND P0, PT, R8, RZ, PT ;  /* 0x000000ff0800720c */ /* 0x000fe40003f06270 */
[----:B------:R-:W-:-:S11]  /*0890*/  ISETP.GE.AND P1, PT, R9, RZ, PT ;  /* 0x000000ff0900720c */ /* 0x000fd60003f26270 */
[----:B------:R-:W-:Y:S02]  /*08a0*/  @P0 IMAD.MOV.U32 R7, RZ, RZ, RZ ;  /* 0x000000ffff070224 */ /* 0x000fe400078e00ff */
[----:B------:R-:W-:Y:S01]  /*08b0*/  @!P0 FFMA R0, R0, 1.84467440737095516160e+19, RZ ;  /* 0x5f80000000008823 */ /* 0x000fe200000000ff */
[----:B------:R-:W-:Y:S02]  /*08c0*/  @!P0 IMAD.MOV.U32 R7, RZ, RZ, -0x40 ;  /* 0xffffffc0ff078424 */ /* 0x000fe400078e00ff */
[----:B------:R-:W-:Y:S02]  /*08d0*/  @!P1 FFMA R3, R3, 1.84467440737095516160e+19, RZ ;  /* 0x5f80000003039823 */ /* 0x000fe400000000ff */
[----:B------:R-:W-:-:S07]  /*08e0*/  @!P1 VIADD R7, R7, 0x40 ;  /* 0x0000004007079836 */ /* 0x000fce0000000000 */
.L_x_6:
[----:B------:R-:W-:-:S05]  /*08f0*/  LEA R8, R12, 0xc0800000, 0x17 ;  /* 0xc08000000c087811 */ /* 0x000fca00078eb8ff */
[----:B------:R-:W-:Y:S01]  /*0900*/  IMAD.IADD R8, R3, 0x1, -R8 ;  /* 0x0000000103087824 */ /* 0x000fe200078e0a08 */
[----:B------:R-:W-:-:S03]  /*0910*/  IADD3 R3, PT, PT, R10, -0x7f, RZ ;  /* 0xffffff810a037810 */ /* 0x000fc60007ffe0ff */
[----:B------:R0:W1:Y:S01]  /*0920*/  MUFU.RCP R9, R8 ;  /* 0x0000000800097308 */ /* 0x0000620000001000 */
[----:B------:R-:W-:Y:S01]  /*0930*/  FADD.FTZ R11, -R8, -RZ ;  /* 0x800000ff080b7221 */ /* 0x000fe20000010100 */
[C---:B------:R-:W-:Y:S01]  /*0940*/  IMAD R0, R3.reuse, -0x800000, R0 ;  /* 0xff80000003007824 */ /* 0x040fe200078e0200 */
[----:B0-----:R-:W-:-:S05]  /*0950*/  IADD3 R8, PT, PT, R3, 0x7f, -R12 ;  /* 0x0000007f03087810 */ /* 0x001fca0007ffe80c */
[----:B------:R-:W-:Y:S02]  /*0960*/  IMAD.IADD R8, R8, 0x1, R7 ;  /* 0x0000000108087824 */ /* 0x000fe400078e0207 */
[----:B-1----:R-:W-:-:S04]  /*0970*/  FFMA R10, R9, R11, 1 ;  /* 0x3f800000090a7423 */ /* 0x002fc8000000000b */
[----:B------:R-:W-:-:S04]  /*0980*/  FFMA R14, R9, R10, R9 ;  /* 0x0000000a090e7223 */ /* 0x000fc80000000009 */
[----:B------:R-:W-:-:S04]  /*0990*/  FFMA R9, R0, R14, RZ ;  /* 0x0000000e00097223 */ /* 0x000fc800000000ff */
[----:B------:R-:W-:-:S04]  /*09a0*/  FFMA R10, R11, R9, R0 ;  /* 0x000000090b0a7223 */ /* 0x000fc80000000000 */
[----:B------:R-:W-:-:S04]  /*09b0*/  FFMA R9, R14, R10, R9 ;  /* 0x0000000a0e097223 */ /* 0x000fc80000000009 */
[----:B------:R-:W-:-:S04]  /*09c0*/  FFMA R10, R11, R9, R0 ;  /* 0x000000090b0a7223 */ /* 0x000fc80000000000 */
[----:B------:R-:W-:-:S05]  /*09d0*/  FFMA R0, R14, R10, R9 ;  /* 0x0000000a0e007223 */ /* 0x000fca0000000009 */
[----:B------:R-:W-:-:S04]  /*09e0*/  SHF.R.U32.HI R3, RZ, 0x17, R0 ;  /* 0x00000017ff037819 */ /* 0x000fc80000011600 */
[----:B------:R-:W-:-:S05]  /*09f0*/  LOP3.LUT R3, R3, 0xff, RZ, 0xc0, !PT ;  /* 0x000000ff03037812 */ /* 0x000fca00078ec0ff */
[----:B------:R-:W-:-:S04]  /*0a00*/  IMAD.IADD R11, R3, 0x1, R8 ;  /* 0x00000001030b7824 */ /* 0x000fc800078e0208 */
[----:B------:R-:W-:-:S05]  /*0a10*/  VIADD R3, R11, 0xffffffff ;  /* 0xffffffff0b037836 */ /* 0x000fca0000000000 */
[----:B------:R-:W-:-:S13]  /*0a20*/  ISETP.GE.U32.AND P0, PT, R3, 0xfe, PT ;  /* 0x000000fe0300780c */ /* 0x000fda0003f06070 */
[----:B------:R-:W-:Y:S05]  /*0a30*/  @!P0 BRA `(.L_x_11) ;  /* 0x0000000000808947 */ /* 0x000fea0003800000 */
[----:B------:R-:W-:-:S13]  /*0a40*/  ISETP.GT.AND P0, PT, R11, 0xfe, PT ;  /* 0x000000fe0b00780c */ /* 0x000fda0003f04270 */
[----:B------:R-:W-:Y:S05]  /*0a50*/  @P0 BRA `(.L_x_12) ;  /* 0x00000000006c0947 */ /* 0x000fea0003800000 */
[----:B------:R-:W-:-:S13]  /*0a60*/  ISETP.GE.AND P0, PT, R11, 0x1, PT ;  /* 0x000000010b00780c */ /* 0x000fda0003f06270 */
[----:B------:R-:W-:Y:S05]  /*0a70*/  @P0 BRA `(.L_x_13) ;  /* 0x0000000000980947 */ /* 0x000fea0003800000 */
[----:B------:R-:W-:Y:S02]  /*0a80*/  ISETP.GE.AND P0, PT, R11, -0x18, PT ;  /* 0xffffffe80b00780c */ /* 0x000fe40003f06270 */
[----:B------:R-:W-:-:S11]  /*0a90*/  LOP3.LUT R0, R0, 0x80000000, RZ, 0xc0, !PT ;  /* 0x8000000000007812 */ /* 0x000fd600078ec0ff */
[----:B------:R-:W-:Y:S05]  /*0aa0*/  @!P0 BRA `(.L_x_13) ;  /* 0x00000000008c8947 */ /* 0x000fea0003800000 */
[CCC-:B------:R-:W-:Y:S01]  /*0ab0*/  FFMA.RZ R3, R14.reuse, R10.reuse, R9.reuse ;  /* 0x0000000a0e037223 */ /* 0x1c0fe2000000c009 */
[CCC-:B------:R-:W-:Y:S01]  /*0ac0*/  FFMA.RM R8, R14.reuse, R10.reuse, R9.reuse ;  /* 0x0000000a0e087223 */ /* 0x1c0fe20000004009 */
[C---:B------:R-:W-:Y:S02]  /*0ad0*/  ISETP.NE.AND P2, PT, R11.reuse, RZ, PT ;  /* 0x000000ff0b00720c */ /* 0x040fe40003f45270 */
[----:B------:R-:W-:Y:S02]  /*0ae0*/  ISETP.NE.AND P1, PT, R11, RZ, PT ;  /* 0x000000ff0b00720c */ /* 0x000fe40003f25270 */
[----:B------:R-:W-:Y:S01]  /*0af0*/  LOP3.LUT R7, R3, 0x7fffff, RZ, 0xc0, !PT ;  /* 0x007fffff03077812 */ /* 0x000fe200078ec0ff */
[----:B------:R-:W-:Y:S01]  /*0b00*/  FFMA.RP R3, R14, R10, R9 ;  /* 0x0000000a0e037223 */ /* 0x000fe20000008009 */
[C---:B------:R-:W-:Y:S01]  /*0b10*/  VIADD R10, R11.reuse, 0x20 ;  /* 0x000000200b0a7836 */ /* 0x040fe20000000000 */
[----:B------:R-:W-:Y:S02]  /*0b20*/  IADD3 R9, PT, PT, -R11, RZ, RZ ;  /* 0x000000ff0b097210 */ /* 0x000fe40007ffe1ff */
[----:B------:R-:W-:-:S02]  /*0b30*/  LOP3.LUT R7, R7, 0x800000, RZ, 0xfc, !PT ;  /* 0x0080000007077812 */ /* 0x000fc400078efcff */
[----:B------:R-:W-:Y:S02]  /*0b40*/  FSETP.NEU.FTZ.AND P0, PT, R3, R8, PT ;  /* 0x000000080300720b */ /* 0x000fe40003f1d000 */
[----:B------:R-:W-:Y:S02]  /*0b50*/  SHF.L.U32 R10, R7, R10, RZ ;  /* 0x0000000a070a7219 */ /* 0x000fe400000006ff */
[----:B------:R-:W-:Y:S02]  /*0b60*/  SEL R8, R9, RZ, P2 ;  /* 0x000000ff09087207 */ /* 0x000fe40001000000 */
[----:B------:R-:W-:Y:S02]  /*0b70*/  ISETP.NE.AND P1, PT, R10, RZ, P1 ;  /* 0x000000ff0a00720c */ /* 0x000fe40000f25270 */
[----:B------:R-:W-:Y:S02]  /*0b80*/  SHF.R.U32.HI R8, RZ, R8, R7 ;  /* 0x00000008ff087219 */ /* 0x000fe40000011607 */
[----:B------:R-:W-:-:S02]  /*0b90*/  PLOP3.LUT P0, PT, P0, P1, PT, 0xf8, 0x8f ;  /* 0x00000000008f781c */ /* 0x000fc40000703f70 */
[----:B------:R-:W-:Y:S02]  /*0ba0*/  SHF.R.U32.HI R10, RZ, 0x1, R8 ;  /* 0x00000001ff0a7819 */ /* 0x000fe40000011608 */
[----:B------:R-:W-:-:S04]  /*0bb0*/  SEL R3, RZ, 0x1, !P0 ;  /* 0x00000001ff037807 */ /* 0x000fc80004000000 */
[----:B------:R-:W-:-:S04]  /*0bc0*/  LOP3.LUT R3, R3, 0x1, R10, 0xf8, !PT ;  /* 0x0000000103037812 */ /* 0x000fc800078ef80a */
[----:B------:R-:W-:-:S05]  /*0bd0*/  LOP3.LUT R3, R3, R8, RZ, 0xc0, !PT ;  /* 0x0000000803037212 */ /* 0x000fca00078ec0ff */
[----:B------:R-:W-:-:S05]  /*0be0*/  IMAD.IADD R3, R10, 0x1, R3 ;  /* 0x000000010a037824 */ /* 0x000fca00078e0203 */
[----:B------:R-:W-:Y:S01]  /*0bf0*/  LOP3.LUT R0, R3, R0, RZ, 0xfc, !PT ;  /* 0x0000000003007212 */ /* 0x000fe200078efcff */
[----:B------:R-:W-:Y:S06]  /*0c00*/  BRA `(.L_x_13) ;  /* 0x0000000000347947 */ /* 0x000fec0003800000 */
.L_x_12:
[----:B------:R-:W-:-:S04]  /*0c10*/  LOP3.LUT R0, R0, 0x80000000, RZ, 0xc0, !PT ;  /* 0x8000000000007812 */ /* 0x000fc800078ec0ff */
[----:B------:R-:W-:Y:S01]  /*0c20*/  LOP3.LUT R0, R0, 0x7f800000, RZ, 0xfc, !PT ;  /* 0x7f80000000007812 */ /* 0x000fe200078efcff */
[----:B------:R-:W-:Y:S06]  /*0c30*/  BRA `(.L_x_13) ;  /* 0x0000000000287947 */ /* 0x000fec0003800000 */
.L_x_11:
[----:B------:R-:W-:Y:S01]  /*0c40*/  IMAD R0, R8, 0x800000, R0 ;  /* 0x0080000008007824 */ /* 0x000fe200078e0200 */
[----:B------:R-:W-:Y:S06]  /*0c50*/  BRA `(.L_x_13) ;  /* 0x0000000000207947 */ /* 0x000fec0003800000 */
.L_x_10:
[----:B------:R-:W-:-:S04]  /*0c60*/  LOP3.LUT R0, R3, 0x80000000, R0, 0x48, !PT ;  /* 0x8000000003007812 */ /* 0x000fc800078e4800 */
[----:B------:R-:W-:Y:S01]  /*0c70*/  LOP3.LUT R0, R0, 0x7f800000, RZ, 0xfc, !PT ;  /* 0x7f80000000007812 */ /* 0x000fe200078efcff */
[----:B------:R-:W-:Y:S06]  /*0c80*/  BRA `(.L_x_13) ;  /* 0x0000000000147947 */ /* 0x000fec0003800000 */
.L_x_9:
[----:B------:R-:W-:Y:S01]  /*0c90*/  LOP3.LUT R0, R3, 0x80000000, R0, 0x48, !PT ;  /* 0x8000000003007812 */ /* 0x000fe200078e4800 */
[----:B------:R-:W-:Y:S06]  /*0ca0*/  BRA `(.L_x_13) ;  /* 0x00000000000c7947 */ /* 0x000fec0003800000 */
.L_x_8:
[----:B------:R-:W0:Y:S01]  /*0cb0*/  MUFU.RSQ R0, -QNAN ;  /* 0xffc0000000007908 */ /* 0x000e220000001400 */
[----:B------:R-:W-:Y:S05]  /*0cc0*/  BRA `(.L_x_13) ;  /* 0x0000000000047947 */ /* 0x000fea0003800000 */
.L_x_7:
[----:B------:R-:W-:-:S07]  /*0cd0*/  FADD.FTZ R0, R0, R3 ;  /* 0x0000000300007221 */ /* 0x000fce0000010000 */
.L_x_13:
[----:B------:R-:W-:-:S04]  /*0ce0*/  IMAD.MOV.U32 R7, RZ, RZ, 0x0 ;  /* 0x00000000ff077424 */ /* 0x000fc800078e00ff */
[----:B0-----:R-:W-:Y:S05]  /*0cf0*/  RET.REL.NODEC R6 `(julia) ;  /* 0xfffffff006c07950 */ /* 0x001fea0003c3ffff */
.L_x_14:
[----:B------:R-:W-:-:S00]  /*0d00*/  BRA `(.L_x_14) ;  /* 0xfffffffc00fc7947 */ /* 0x000fc0000383ffff */
[----:B------:R-:W-:-:S00]  /*0d10*/  NOP ;  /* 0x0000000000007918 */ /* 0x000fc00000000000 */
        /* <DEDUP_REMOVED lines=14> */
.L_x_15:


//--------------------- .nv.shared.reserved.0     --------------------------
	.section	.nv.shared.reserved.0,"aw",@nobits
	.weak		__nv_reservedSMEM_offset_0_alias
	.size		__nv_reservedSMEM_offset_0_alias, 0, 64
	.other		__nv_reservedSMEM_offset_0_alias,@"STO_CUDA_RESERVED_SHARED STV_DEFAULT"
__nv_reservedSMEM_offset_0_alias:
	.zero		0
	.zero		64


//--------------------- .nv.constant0.julia       --------------------------
	.section	.nv.constant0.julia,"a",@progbits
	.sectionflags	@""
	.align	4
.nv.constant0.julia:
	.zero		952


//--------------------- SYMBOLS --------------------------

	.type		.nv.reservedSmem.offset0,@object
	.size		.nv.reservedSmem.offset0,0x4
